	.headerflags	@"EF_CUDA_TEXMODE_UNIFIED EF_CUDA_64BIT_ADDRESS EF_CUDA_ACCELERATORS EF_CUDA_SM90 EF_CUDA_VIRTUAL_SM(EF_CUDA_SM90)"
	.elftype	@"ET_EXEC"


//--------------------- .nv.info                  --------------------------
	.section	.nv.info,"",@"SHT_CUDA_INFO"
	.align	4


	//----- nvinfo : EIATTR_REGCOUNT
	.align		4
        /*0000*/ 	.byte	0x04, 0x2f
        /*0002*/ 	.short	(.L_1 - .L_0)
	.align		4
.L_0:
        /*0004*/ 	.word	index@(triton_poi_fused_cat_3)
        /*0008*/ 	.word	0x0000001a


	//----- nvinfo : EIATTR_MIN_STACK_SIZE
	.align		4
.L_1:
        /*000c*/ 	.byte	0x04, 0x12
        /*000e*/ 	.short	(.L_3 - .L_2)
	.align		4
.L_2:
        /*0010*/ 	.word	index@(triton_poi_fused_cat_3)
        /*0014*/ 	.word	0x00000000


	//----- nvinfo : EIATTR_FRAME_SIZE
	.align		4
.L_3:
        /*0018*/ 	.byte	0x04, 0x11
        /*001a*/ 	.short	(.L_5 - .L_4)
	.align		4
.L_4:
        /*001c*/ 	.word	index@(triton_poi_fused_cat_3)
        /*0020*/ 	.word	0x00000000


	//----- nvinfo : EIATTR_MIN_STACK_SIZE
	.align		4
.L_5:
        /*0024*/ 	.byte	0x04, 0x12
        /*0026*/ 	.short	(.L_7 - .L_6)
	.align		4
.L_6:
        /*0028*/ 	.word	index@(triton_poi_fused_cat_3)
        /*002c*/ 	.word	0x00000000
.L_7:


//--------------------- .nv.info.triton_poi_fused_cat_3 --------------------------
	.section	.nv.info.triton_poi_fused_cat_3,"",@"SHT_CUDA_INFO"
	.sectionflags	@""
	.align	4


	//----- nvinfo : EIATTR_CUDA_API_VERSION
	.align		4
        /*0000*/ 	.byte	0x04, 0x37
        /*0002*/ 	.short	(.L_9 - .L_8)
.L_8:
        /*0004*/ 	.word	0x0000007c


	//----- nvinfo : EIATTR_KPARAM_INFO
	.align		4
.L_9:
        /*0008*/ 	.byte	0x04, 0x17
        /*000a*/ 	.short	(.L_11 - .L_10)
.L_10:
        /*000c*/ 	.word	0x00000000
        /*0010*/ 	.short	0x000a
        /*0012*/ 	.short	0x0050
        /*0014*/ 	.byte	0x00, 0xf0, 0x11, 0x00


	//----- nvinfo : EIATTR_KPARAM_INFO
	.align		4
.L_11:
        /*0018*/ 	.byte	0x04, 0x17
        /*001a*/ 	.short	(.L_13 - .L_12)
.L_12:
        /*001c*/ 	.word	0x00000000
        /*0020*/ 	.short	0x0009
        /*0022*/ 	.short	0x0048
        /*0024*/ 	.byte	0x00, 0xf4, 0x21, 0x00


	//----- nvinfo : EIATTR_KPARAM_INFO
	.align		4
.L_13:
        /*0028*/ 	.byte	0x04, 0x17
        /*002a*/ 	.short	(.L_15 - .L_14)
.L_14:
        /*002c*/ 	.word	0x00000000
        /*0030*/ 	.short	0x0008
        /*0032*/ 	.short	0x0040
        /*0034*/ 	.byte	0x00, 0xf4, 0x21, 0x00


	//----- nvinfo : EIATTR_KPARAM_INFO
	.align		4
.L_15:
        /*0038*/ 	.byte	0x04, 0x17
        /*003a*/ 	.short	(.L_17 - .L_16)
.L_16:
        /*003c*/ 	.word	0x00000000
        /*0040*/ 	.short	0x0007
        /*0042*/ 	.short	0x0038
        /*0044*/ 	.byte	0x00, 0xf4, 0x21, 0x00


	//----- nvinfo : EIATTR_KPARAM_INFO
	.align		4
.L_17:
        /*0048*/ 	.byte	0x04, 0x17
        /*004a*/ 	.short	(.L_19 - .L_18)
.L_18:
        /*004c*/ 	.word	0x00000000
        /*0050*/ 	.short	0x0006
        /*0052*/ 	.short	0x0030
        /*0054*/ 	.byte	0x00, 0xf4, 0x21, 0x00


	//----- nvinfo : EIATTR_KPARAM_INFO
	.align		4
.L_19:
        /*0058*/ 	.byte	0x04, 0x17
        /*005a*/ 	.short	(.L_21 - .L_20)
.L_20:
        /*005c*/ 	.word	0x00000000
        /*0060*/ 	.short	0x0005
        /*0062*/ 	.short	0x0028
        /*0064*/ 	.byte	0x00, 0xf4, 0x21, 0x00


	//----- nvinfo : EIATTR_KPARAM_INFO
	.align		4
.L_21:
        /*0068*/ 	.byte	0x04, 0x17
        /*006a*/ 	.short	(.L_23 - .L_22)
.L_22:
        /*006c*/ 	.word	0x00000000
        /*0070*/ 	.short	0x0004
        /*0072*/ 	.short	0x0020
        /*0074*/ 	.byte	0x00, 0xf4, 0x21, 0x00


	//----- nvinfo : EIATTR_KPARAM_INFO
	.align		4
.L_23:
        /*0078*/ 	.byte	0x04, 0x17
        /*007a*/ 	.short	(.L_25 - .L_24)
.L_24:
        /*007c*/ 	.word	0x00000000
        /*0080*/ 	.short	0x0003
        /*0082*/ 	.short	0x0018
        /*0084*/ 	.byte	0x00, 0xf4, 0x21, 0x00


	//----- nvinfo : EIATTR_KPARAM_INFO
	.align		4
.L_25:
        /*0088*/ 	.byte	0x04, 0x17
        /*008a*/ 	.short	(.L_27 - .L_26)
.L_26:
        /*008c*/ 	.word	0x00000000
        /*0090*/ 	.short	0x0002
        /*0092*/ 	.short	0x0010
        /*0094*/ 	.byte	0x00, 0xf4, 0x21, 0x00


	//----- nvinfo : EIATTR_KPARAM_INFO
	.align		4
.L_27:
        /*0098*/ 	.byte	0x04, 0x17
        /*009a*/ 	.short	(.L_29 - .L_28)
.L_28:
        /*009c*/ 	.word	0x00000000
        /*00a0*/ 	.short	0x0001
        /*00a2*/ 	.short	0x0008
        /*00a4*/ 	.byte	0x00, 0xf4, 0x21, 0x00


	//----- nvinfo : EIATTR_KPARAM_INFO
	.align		4
.L_29:
        /*00a8*/ 	.byte	0x04, 0x17
        /*00aa*/ 	.short	(.L_31 - .L_30)
.L_30:
        /*00ac*/ 	.word	0x00000000
        /*00b0*/ 	.short	0x0000
        /*00b2*/ 	.short	0x0000
        /*00b4*/ 	.byte	0x00, 0xf4, 0x21, 0x00


	//----- nvinfo : EIATTR_SPARSE_MMA_MASK
	.align		4
.L_31:
        /*00b8*/ 	.byte	0x03, 0x50
        /*00ba*/ 	.short	0x0000


	//----- nvinfo : EIATTR_MAXREG_COUNT
	.align		4
        /*00bc*/ 	.byte	0x03, 0x1b
        /*00be*/ 	.short	0x00ff


	//----- nvinfo : EIATTR_EXIT_INSTR_OFFSETS
	.align		4
        /*00c0*/ 	.byte	0x04, 0x1c
        /*00c2*/ 	.short	(.L_33 - .L_32)


	//   ....[0]....
.L_32:
        /*00c4*/ 	.word	0x00000660


	//   ....[1]....
        /*00c8*/ 	.word	0x00000680


	//----- nvinfo : EIATTR_REQNTID
	.align		4
.L_33:
        /*00cc*/ 	.byte	0x04, 0x10
        /*00ce*/ 	.short	(.L_35 - .L_34)
.L_34:
        /*00d0*/ 	.word	0x00000080
        /*00d4*/ 	.word	0x00000001
        /*00d8*/ 	.word	0x00000001


	//----- nvinfo : EIATTR_CBANK_PARAM_SIZE
	.align		4
.L_35:
        /*00dc*/ 	.byte	0x03, 0x19
        /*00de*/ 	.short	0x0054


	//----- nvinfo : EIATTR_PARAM_CBANK
	.align		4
        /*00e0*/ 	.byte	0x04, 0x0a
        /*00e2*/ 	.short	(.L_37 - .L_36)
	.align		4
.L_36:
        /*00e4*/ 	.word	index@(.nv.constant0.triton_poi_fused_cat_3)
        /*00e8*/ 	.short	0x0210
        /*00ea*/ 	.short	0x0054


	//----- nvinfo : EIATTR_SW_WAR
	.align		4
.L_37:
        /*00ec*/ 	.byte	0x04, 0x36
        /*00ee*/ 	.short	(.L_39 - .L_38)
.L_38:
        /*00f0*/ 	.word	0x00000008
.L_39:


//--------------------- .nv.callgraph             --------------------------
	.section	.nv.callgraph,"",@"SHT_CUDA_CALLGRAPH"
	.align	4
	.sectionentsize	8
	.align		4
        /*0000*/ 	.word	0x00000000
	.align		4
        /*0004*/ 	.word	0xffffffff
	.align		4
        /*0008*/ 	.word	0x00000000
	.align		4
        /*000c*/ 	.word	0xfffffffe
	.align		4
        /*0010*/ 	.word	0x00000000
	.align		4
        /*0014*/ 	.word	0xfffffffd
	.align		4
        /*0018*/ 	.word	0x00000000
	.align		4
        /*001c*/ 	.word	0xfffffffc


//--------------------- .text.triton_poi_fused_cat_3 --------------------------
	.section	.text.triton_poi_fused_cat_3,"ax",@progbits
	.align	128
        .global         triton_poi_fused_cat_3
        .type           triton_poi_fused_cat_3,@function
        .size           triton_poi_fused_cat_3,(.L_x_1 - triton_poi_fused_cat_3)
        .other          triton_poi_fused_cat_3,@"STO_CUDA_ENTRY STV_DEFAULT"
triton_poi_fused_cat_3:
.text.triton_poi_fused_cat_3:
[----:B------:R-:W0:Y:S01]  /*0000*/  LDC R1, c[0x0][0x28] ;  /* 0x00000a00ff017b82 */ /* 0x000e220000000800 */
[----:B------:R-:W1:Y:S07]  /*0010*/  S2R R2, SR_TID.X ;  /* 0x0000000000027919 */ /* 0x000e6e0000002100 */
[----:B------:R-:W2:Y:S01]  /*0020*/  LDC.64 R8, c[0x0][0x218] ;  /* 0x00008600ff087b82 */ /* 0x000ea20000000a00 */
[----:B------:R-:W-:Y:S01]  /*0030*/  ULDC.64 UR4, c[0x0][0x208] ;  /* 0x0000820000047ab9 */ /* 0x000fe20000000a00 */
[----:B------:R-:W3:Y:S06]  /*0040*/  S2R R3, SR_CTAID.X ;  /* 0x0000000000037919 */ /* 0x000eec0000002500 */
[----:B------:R-:W4:Y:S08]  /*0050*/  LDC.64 R6, c[0x0][0x220] ;  /* 0x00008800ff067b82 */ /* 0x000f300000000a00 */
[----:B------:R-:W5:Y:S08]  /*0060*/  LDC.64 R18, c[0x0][0x228] ;  /* 0x00008a00ff127b82 */ /* 0x000f700000000a00 */
[----:B------:R-:W2:Y:S01]  /*0070*/  LDC.64 R12, c[0x0][0x230] ;  /* 0x00008c00ff0c7b82 */ /* 0x000ea20000000a00 */
[----:B-1----:R-:W-:-:S07]  /*0080*/  LOP3.LUT R2, R2, 0x7f, RZ, 0xc0, !PT ;  /* 0x0000007f02027812 */ /* 0x002fce00078ec0ff */
[----:B------:R-:W1:Y:S01]  /*0090*/  LDC.64 R14, c[0x0][0x238] ;  /* 0x00008e00ff0e7b82 */ /* 0x000e620000000a00 */
[----:B---3--:R-:W-:Y:S01]  /*00a0*/  SHF.R.S32.HI R0, RZ, 0x18, R3 ;  /* 0x00000018ff007819 */ /* 0x008fe20000011403 */
[----:B------:R-:W-:-:S03]  /*00b0*/  IMAD R2, R3, 0x80, R2 ;  /* 0x0000008003027824 */ /* 0x000fc600078e0202 */
[----:B------:R-:W-:-:S04]  /*00c0*/  SGXT R3, R0, 0x1 ;  /* 0x000000010003781a */ /* 0x000fc80000000200 */
[----:B------:R-:W-:-:S04]  /*00d0*/  LEA.HI R3, R3, R2, RZ, 0x4 ;  /* 0x0000000203037211 */ /* 0x000fc800078f20ff */
[----:B------:R-:W-:Y:S02]  /*00e0*/  SHF.R.S32.HI R0, RZ, 0x4, R3 ;  /* 0x00000004ff007819 */ /* 0x000fe40000011403 */
[----:B------:R-:W-:-:S03]  /*00f0*/  LOP3.LUT R11, R3, 0xfffffff0, RZ, 0xc0, !PT ;  /* 0xfffffff0030b7812 */ /* 0x000fc600078ec0ff */
[----:B------:R-:W-:-:S05]  /*0100*/  IMAD.HI R4, R0, 0x3e0f83e1, RZ ;  /* 0x3e0f83e100047827 */ /* 0x000fca00078e02ff */
[----:B------:R-:W-:-:S04]  /*0110*/  SHF.R.U32.HI R5, RZ, 0x1f, R4 ;  /* 0x0000001fff057819 */ /* 0x000fc80000011604 */
[----:B------:R-:W-:Y:S01]  /*0120*/  LEA.HI.SX32 R5, R4, R5, 0x1b ;  /* 0x0000000504057211 */ /* 0x000fe200078fdaff */
[----:B------:R-:W-:-:S04]  /*0130*/  IMAD.HI R4, R2, 0x3e0f83e1, RZ ;  /* 0x3e0f83e102047827 */ /* 0x000fc800078e02ff */
[----:B------:R-:W-:Y:S01]  /*0140*/  IMAD R0, R5, -0x84, R0 ;  /* 0xffffff7c05007824 */ /* 0x000fe200078e0200 */
[----:B------:R-:W-:-:S03]  /*0150*/  SHF.R.U32.HI R5, RZ, 0x1f, R4 ;  /* 0x0000001fff057819 */ /* 0x000fc60000011604 */
[----:B------:R-:W-:Y:S01]  /*0160*/  VIADD R16, R0, 0xfffffffc ;  /* 0xfffffffc00107836 */ /* 0x000fe20000000000 */
[----:B------:R-:W-:Y:S01]  /*0170*/  LEA.HI.SX32 R3, R4, R5, 0x17 ;  /* 0x0000000504037211 */ /* 0x000fe200078fbaff */
[----:B------:R-:W-:-:S03]  /*0180*/  IMAD.IADD R4, R2, 0x1, -R11 ;  /* 0x0000000102047824 */ /* 0x000fc600078e0a0b */
[----:B------:R-:W-:Y:S01]  /*0190*/  ISETP.GE.U32.AND P0, PT, R16, 0x20, PT ;  /* 0x000000201000780c */ /* 0x000fe20003f06070 */
[----:B------:R-:W-:Y:S02]  /*01a0*/  IMAD R5, R3, 0x200, R4 ;  /* 0x0000020003057824 */ /* 0x000fe400078e0204 */
[----:B------:R-:W-:Y:S01]  /*01b0*/  IMAD.MOV.U32 R4, RZ, RZ, RZ ;  /* 0x000000ffff047224 */ /* 0x000fe200078e00ff */
[----:B------:R-:W-:Y:S01]  /*01c0*/  ISETP.LT.AND P5, PT, R2, 0x2100, !P0 ;  /* 0x000021000200780c */ /* 0x000fe200047a1270 */
[C---:B------:R-:W-:Y:S02]  /*01d0*/  IMAD R11, R16.reuse, 0x10, R5 ;  /* 0x00000010100b7824 */ /* 0x040fe400078e0205 */
[----:B----4-:R-:W-:Y:S02]  /*01e0*/  IMAD.WIDE R16, R16, 0x4, R6 ;  /* 0x0000000410107825 */ /* 0x010fe400078e0206 */
[----:B------:R-:W3:Y:S02]  /*01f0*/  LDC.64 R6, c[0x0][0x240] ;  /* 0x00009000ff067b82 */ /* 0x000ee40000000a00 */
[----:B--2---:R-:W-:Y:S01]  /*0200*/  IMAD.WIDE R10, R11, 0x4, R8 ;  /* 0x000000040b0a7825 */ /* 0x004fe200078e0208 */
[----:B------:R-:W-:-:S05]  /*0210*/  HFMA2.MMA R8, -RZ, RZ, 0, 0 ;  /* 0x00000000ff087435 */ /* 0x000fca00000001ff */
[----:B------:R2:W4:Y:S05]  /*0220*/  @P5 LDG.E R4, desc[UR4][R10.64] ;  /* 0x000000040a045981 */ /* 0x00052a000c1e1900 */
[----:B------:R1:W4:Y:S01]  /*0230*/  @P5 LDG.E.EL R8, desc[UR4][R16.64] ;  /* 0x0000000410085981 */ /* 0x000322000c2e1900 */
[C---:B------:R-:W-:Y:S02]  /*0240*/  VIADD R20, R0.reuse, 0xffffffdc ;  /* 0xffffffdc00147836 */ /* 0x040fe40000000000 */
[----:B------:R-:W-:Y:S02]  /*0250*/  VIADD R22, R0, 0xffffffbc ;  /* 0xffffffbc00167836 */ /* 0x000fe40000000000 */
[C---:B------:R-:W-:Y:S01]  /*0260*/  IMAD R9, R20.reuse, 0x10, R5 ;  /* 0x0000001014097824 */ /* 0x040fe200078e0205 */
[----:B------:R-:W-:-:S02]  /*0270*/  ISETP.GE.U32.AND P1, PT, R20, 0x20, PT ;  /* 0x000000201400780c */ /* 0x000fc40003f26070 */
[----:B------:R-:W-:Y:S01]  /*0280*/  ISETP.GE.U32.AND P2, PT, R22, 0x20, PT ;  /* 0x000000201600780c */ /* 0x000fe20003f46070 */
[----:B-----5:R-:W-:Y:S01]  /*0290*/  IMAD.WIDE R18, R9, 0x4, R18 ;  /* 0x0000000409127825 */ /* 0x020fe200078e0212 */
[C---:B------:R-:W-:Y:S02]  /*02a0*/  ISETP.LT.AND P6, PT, R2.reuse, 0x2100, !P1 ;  /* 0x000021000200780c */ /* 0x040fe40004fc1270 */
[----:B--2---:R-:W-:Y:S02]  /*02b0*/  CS2R R10, SRZ ;  /* 0x00000000000a7805 */ /* 0x004fe4000001ff00 */
[----:B------:R-:W-:Y:S01]  /*02c0*/  ISETP.LT.AND P3, PT, R2, 0x2100, !P2 ;  /* 0x000021000200780c */ /* 0x000fe20005761270 */
[----:B------:R-:W-:Y:S01]  /*02d0*/  IMAD.MOV.U32 R9, RZ, RZ, RZ ;  /* 0x000000ffff097224 */ /* 0x000fe200078e00ff */
[----:B------:R-:W-:Y:S01]  /*02e0*/  LEA R21, R22, R5, 0x4 ;  /* 0x0000000516157211 */ /* 0x000fe200078e20ff */
[----:B0-----:R-:W-:Y:S01]  /*02f0*/  IMAD.WIDE R12, R0, 0x4, R12 ;  /* 0x00000004000c7825 */ /* 0x001fe200078e020c */
[----:B-1----:R-:W0:Y:S03]  /*0300*/  LDC.64 R16, c[0x0][0x248] ;  /* 0x00009200ff107b82 */ /* 0x002e260000000a00 */
[----:B------:R-:W-:-:S04]  /*0310*/  IMAD.WIDE R20, R21, 0x4, R14 ;  /* 0x0000000415147825 */ /* 0x000fc800078e020e */
[----:B------:R-:W-:Y:S01]  /*0320*/  IMAD.MOV.U32 R14, RZ, RZ, RZ ;  /* 0x000000ffff0e7224 */ /* 0x000fe200078e00ff */
[----:B------:R-:W2:Y:S01]  /*0330*/  @P6 LDG.E R9, desc[UR4][R18.64] ;  /* 0x0000000412096981 */ /* 0x000ea2000c1e1900 */
[C---:B---3--:R-:W-:Y:S02]  /*0340*/  IMAD.WIDE R22, R0.reuse, 0x4, R6 ;  /* 0x0000000400167825 */ /* 0x048fe400078e0206 */
[----:B------:R-:W1:Y:S01]  /*0350*/  LDC.64 R6, c[0x0][0x250] ;  /* 0x00009400ff067b82 */ /* 0x000e620000000a00 */
[----:B------:R1:W3:Y:S04]  /*0360*/  @P6 LDG.E.EL R10, desc[UR4][R12.64+-0x90] ;  /* 0xffff70040c0a6981 */ /* 0x0002e8000c2e1900 */
[----:B------:R-:W5:Y:S04]  /*0370*/  @P3 LDG.E R11, desc[UR4][R20.64] ;  /* 0x00000004140b3981 */ /* 0x000f68000c1e1900 */
[----:B------:R-:W5:Y:S01]  /*0380*/  @P3 LDG.E.EL R14, desc[UR4][R22.64+-0x110] ;  /* 0xfffef004160e3981 */ /* 0x000f62000c2e1900 */
[C---:B------:R-:W-:Y:S01]  /*0390*/  ISETP.GT.AND P4, PT, R0.reuse, 0x63, PT ;  /* 0x000000630000780c */ /* 0x040fe20003f84270 */
[----:B------:R-:W-:-:S04]  /*03a0*/  IMAD R15, R0, 0x10, R5 ;  /* 0x00000010000f7824 */ /* 0x000fc800078e0205 */
[----:B------:R-:W-:-:S04]  /*03b0*/  VIADD R15, R15, 0xfffff9c0 ;  /* 0xfffff9c00f0f7836 */ /* 0x000fc80000000000 */
[----:B0-----:R-:W-:Y:S01]  /*03c0*/  IMAD.WIDE R16, R15, 0x4, R16 ;  /* 0x000000040f107825 */ /* 0x001fe200078e0210 */
[----:B------:R-:W-:-:S03]  /*03d0*/  MOV R15, RZ ;  /* 0x000000ff000f7202 */ /* 0x000fc60000000f00 */
[----:B-1----:R-:W-:Y:S02]  /*03e0*/  IMAD.WIDE R12, R0, 0x4, R6 ;  /* 0x00000004000c7825 */ /* 0x002fe400078e0206 */
[----:B------:R-:W0:Y:S01]  /*03f0*/  LDC.64 R6, c[0x0][0x210] ;  /* 0x00008400ff067b82 */ /* 0x000e220000000a00 */
[----:B----4-:R-:W-:Y:S02]  /*0400*/  SEL R4, R4, RZ, P5 ;  /* 0x000000ff04047207 */ /* 0x010fe40002800000 */
[----:B------:R-:W-:Y:S01]  /*0410*/  SEL R5, R8, RZ, P5 ;  /* 0x000000ff08057207 */ /* 0x000fe20002800000 */
[----:B------:R-:W-:Y:S01]  /*0420*/  IMAD.MOV.U32 R8, RZ, RZ, RZ ;  /* 0x000000ffff087224 */ /* 0x000fe200078e00ff */
[----:B------:R-:W-:-:S13]  /*0430*/  ISETP.LT.AND P5, PT, R2, 0x2100, P4 ;  /* 0x000021000200780c */ /* 0x000fda00027a1270 */
[----:B------:R-:W4:Y:S04]  /*0440*/  @P5 LDG.E R8, desc[UR4][R16.64] ;  /* 0x0000000410085981 */ /* 0x000f28000c1e1900 */
[----:B------:R-:W4:Y:S01]  /*0450*/  @P5 LDG.E.EL R15, desc[UR4][R12.64+-0x190] ;  /* 0xfffe70040c0f5981 */ /* 0x000f22000c2e1900 */
[----:B--2---:R-:W-:Y:S02]  /*0460*/  SEL R18, R9, RZ, P6 ;  /* 0x000000ff09127207 */ /* 0x004fe40003000000 */
[----:B---3--:R-:W-:Y:S02]  /*0470*/  SEL R19, R10, RZ, P6 ;  /* 0x000000ff0a137207 */ /* 0x008fe40003000000 */
[----:B------:R-:W-:Y:S01]  /*0480*/  ISETP.GE.AND P6, PT, R0, 0x4, PT ;  /* 0x000000040000780c */ /* 0x000fe20003fc6270 */
[----:B------:R-:W-:Y:S01]  /*0490*/  IMAD R0, R3, -0x840, R2 ;  /* 0xfffff7c003007824 */ /* 0x000fe200078e0202 */
[----:B-----5:R-:W-:-:S03]  /*04a0*/  SEL R11, R11, RZ, P3 ;  /* 0x000000ff0b0b7207 */ /* 0x020fc60001800000 */
[----:B------:R-:W-:Y:S01]  /*04b0*/  IMAD R3, R3, 0x40, R0 ;  /* 0x0000004003037824 */ /* 0x000fe200078e0200 */
[----:B------:R-:W-:Y:S01]  /*04c0*/  SEL R14, R14, RZ, P3 ;  /* 0x000000ff0e0e7207 */ /* 0x000fe20001800000 */
[----:B------:R-:W-:Y:S01]  /*04d0*/  IMAD.MOV.U32 R0, RZ, RZ, RZ ;  /* 0x000000ffff007224 */ /* 0x000fe200078e00ff */
[----:B------:R-:W-:Y:S01]  /*04e0*/  ISETP.LT.AND P3, PT, R2, 0x2100, !P6 ;  /* 0x000021000200780c */ /* 0x000fe20007761270 */
[----:B0-----:R-:W-:-:S12]  /*04f0*/  IMAD.WIDE R6, R3, 0x4, R6 ;  /* 0x0000000403067825 */ /* 0x001fd800078e0206 */
[----:B------:R-:W2:Y:S01]  /*0500*/  @P3 LDG.E R0, desc[UR4][R6.64] ;  /* 0x0000000406003981 */ /* 0x000ea2000c1e1900 */
[----:B------:R-:W-:Y:S01]  /*0510*/  FADD R9, R4, R5 ;  /* 0x0000000504097221 */ /* 0x000fe20000000000 */
[----:B------:R-:W-:Y:S01]  /*0520*/  FADD R3, R18, R19 ;  /* 0x0000001312037221 */ /* 0x000fe20000000000 */
[----:B----4-:R-:W-:Y:S01]  /*0530*/  SEL R10, R8, RZ, P5 ;  /* 0x000000ff080a7207 */ /* 0x010fe20002800000 */
[----:B------:R-:W-:Y:S01]  /*0540*/  FADD R8, R11, R14 ;  /* 0x0000000e0b087221 */ /* 0x000fe20000000000 */
[----:B------:R-:W-:Y:S02]  /*0550*/  SEL R15, R15, RZ, P5 ;  /* 0x000000ff0f0f7207 */ /* 0x000fe40002800000 */
[----:B------:R-:W-:Y:S02]  /*0560*/  FSETP.GT.AND P5, PT, R4, -R5, PT ;  /* 0x800000050400720b */ /* 0x000fe40003fa4000 */
[----:B------:R-:W0:Y:S11]  /*0570*/  LDC.64 R4, c[0x0][0x258] ;  /* 0x00009600ff047b82 */ /* 0x000e360000000a00 */
[----:B------:R-:W-:Y:S01]  /*0580*/  @!P5 FMUL R9, R9, 0.20000000298023223877 ;  /* 0x3e4ccccd0909d820 */ /* 0x000fe20000400000 */
[----:B------:R-:W-:-:S13]  /*0590*/  FSETP.GT.AND P5, PT, R18, -R19, PT ;  /* 0x800000131200720b */ /* 0x000fda0003fa4000 */
[----:B------:R-:W-:Y:S01]  /*05a0*/  @!P5 FMUL R3, R3, 0.20000000298023223877 ;  /* 0x3e4ccccd0303d820 */ /* 0x000fe20000400000 */
[----:B------:R-:W-:Y:S02]  /*05b0*/  FSETP.GT.AND P5, PT, R11, -R14, PT ;  /* 0x8000000e0b00720b */ /* 0x000fe40003fa4000 */
[----:B--2---:R-:W-:-:S11]  /*05c0*/  SEL R0, R0, RZ, P3 ;  /* 0x000000ff00007207 */ /* 0x004fd60001800000 */
[----:B------:R-:W-:Y:S01]  /*05d0*/  @!P5 FMUL R8, R8, 0.20000000298023223877 ;  /* 0x3e4ccccd0808d820 */ /* 0x000fe20000400000 */
[C---:B------:R-:W-:Y:S01]  /*05e0*/  FSETP.GT.AND P5, PT, R10.reuse, -R15, PT ;  /* 0x8000000f0a00720b */ /* 0x040fe20003fa4000 */
[----:B------:R-:W-:-:S12]  /*05f0*/  FADD R15, R10, R15 ;  /* 0x0000000f0a0f7221 */ /* 0x000fd80000000000 */
[----:B------:R-:W-:-:S05]  /*0600*/  @!P5 FMUL R15, R15, 0.20000000298023223877 ;  /* 0x3e4ccccd0f0fd820 */ /* 0x000fca0000400000 */
[----:B------:R-:W-:Y:S02]  /*0610*/  @P2 FSEL R8, R15, RZ, P4 ;  /* 0x000000ff0f082208 */ /* 0x000fe40002000000 */
[C---:B------:R-:W-:Y:S02]  /*0620*/  ISETP.GE.AND P2, PT, R2.reuse, 0x2100, PT ;  /* 0x000021000200780c */ /* 0x040fe40003f46270 */
[----:B------:R-:W-:Y:S01]  /*0630*/  @P0 FSEL R9, R3, R8, !P1 ;  /* 0x0000000803090208 */ /* 0x000fe20004800000 */
[----:B0-----:R-:W-:-:S03]  /*0640*/  IMAD.WIDE R2, R2, 0x4, R4 ;  /* 0x0000000402027825 */ /* 0x001fc600078e0204 */
[----:B------:R-:W-:-:S07]  /*0650*/  SEL R9, R0, R9, !P6 ;  /* 0x0000000900097207 */ /* 0x000fce0007000000 */
[----:B------:R-:W-:Y:S05]  /*0660*/  @P2 EXIT ;  /* 0x000000000000294d */ /* 0x000fea0003800000 */
[----:B------:R-:W-:Y:S01]  /*0670*/  STG.E desc[UR4][R2.64], R9 ;  /* 0x0000000902007986 */ /* 0x000fe2000c101904 */
[----:B------:R-:W-:Y:S05]  /*0680*/  EXIT ;  /* 0x000000000000794d */ /* 0x000fea0003800000 */
.L_x_0:
[----:B------:R-:W-:-:S00]  /*0690*/  BRA `(.L_x_0) ;  /* 0xfffffffc00fc7947 */ /* 0x000fc0000383ffff */
[----:B------:R-:W-:-:S00]  /*06a0*/  NOP ;  /* 0x0000000000007918 */ /* 0x000fc00000000000 */
        /* <DEDUP_REMOVED lines=13> */
.L_x_1:


//--------------------- .nv.constant0.triton_poi_fused_cat_3 --------------------------
	.section	.nv.constant0.triton_poi_fused_cat_3,"a",@progbits
	.sectionflags	@""
	.align	4
.nv.constant0.triton_poi_fused_cat_3:
	.zero		612
